//
// Generated by NVIDIA NVVM Compiler
//
// Compiler Build ID: CL-36424714
// Cuda compilation tools, release 13.0, V13.0.88
// Based on NVVM 20.0.0
//

.version 9.0
.target sm_100
.address_size 64

	// .globl	_Z17bitonic_sort_stepPiiii

.visible .entry _Z17bitonic_sort_stepPiiii(
	.param .u64 .ptr .align 1 _Z17bitonic_sort_stepPiiii_param_0,
	.param .u32 _Z17bitonic_sort_stepPiiii_param_1,
	.param .u32 _Z17bitonic_sort_stepPiiii_param_2,
	.param .u32 _Z17bitonic_sort_stepPiiii_param_3
)
{
	.reg .pred 	%p<6>;
	.reg .b32 	%r<14>;
	.reg .b64 	%rd<11>;

	ld.param.u64 	%rd6, [_Z17bitonic_sort_stepPiiii_param_0];
	ld.param.u32 	%r7, [_Z17bitonic_sort_stepPiiii_param_1];
	ld.param.u32 	%r8, [_Z17bitonic_sort_stepPiiii_param_2];
	ld.param.u32 	%r9, [_Z17bitonic_sort_stepPiiii_param_3];
	cvta.to.global.u64 	%rd1, %rd6;
	mov.u32 	%r10, %ctaid.x;
	mov.u32 	%r11, %ntid.x;
	mov.u32 	%r12, %tid.x;
	mad.lo.s32 	%r1, %r10, %r11, %r12;
	setp.ge.u32 	%p1, %r1, %r9;
	@%p1 bra 	$L__BB0_7;
	xor.b32  	%r2, %r7, %r1;
	setp.le.u32 	%p2, %r2, %r1;
	@%p2 bra 	$L__BB0_7;
	and.b32  	%r13, %r8, %r1;
	setp.ne.s32 	%p3, %r13, 0;
	@%p3 bra 	$L__BB0_5;
	mul.wide.u32 	%rd9, %r1, 4;
	add.s64 	%rd2, %rd1, %rd9;
	ld.global.u32 	%r3, [%rd2];
	mul.wide.u32 	%rd10, %r2, 4;
	add.s64 	%rd3, %rd1, %rd10;
	ld.global.u32 	%r4, [%rd3];
	setp.le.s32 	%p5, %r3, %r4;
	@%p5 bra 	$L__BB0_7;
	st.global.u32 	[%rd2], %r4;
	st.global.u32 	[%rd3], %r3;
	bra.uni 	$L__BB0_7;
$L__BB0_5:
	mul.wide.u32 	%rd7, %r1, 4;
	add.s64 	%rd4, %rd1, %rd7;
	ld.global.u32 	%r5, [%rd4];
	mul.wide.u32 	%rd8, %r2, 4;
	add.s64 	%rd5, %rd1, %rd8;
	ld.global.u32 	%r6, [%rd5];
	setp.ge.s32 	%p4, %r5, %r6;
	@%p4 bra 	$L__BB0_7;
	st.global.u32 	[%rd4], %r6;
	st.global.u32 	[%rd5], %r5;
$L__BB0_7:
	ret;

}


// ===== COMPILED SASS (sm_100) =====

	.target	sm_100

	.elftype	@"ET_EXEC"


//--------------------- .note.nv.tkinfo           --------------------------
	.section	.note.nv.tkinfo,"",@"SHT_NOTE"
	.sectionflags	@"SHF_NOTE_NV_TKINFO"
	.tkinfo
        /*0018*/ 	.word	0x00000002
        /*0030*/ 	.string	""
        /*0030*/ 	.string	"ptxas"
        /*0030*/ 	.string	"Cuda compilation tools, release 13.0, V13.0.88"
        /*0030*/ 	.string	"Build cuda_13.0.r13.0/compiler.36424714_0"
        /*0030*/ 	.string	"-arch sm_100 -m 64 "



//--------------------- .note.nv.cuinfo           --------------------------
	.section	.note.nv.cuinfo,"",@"SHT_NOTE"
	.sectionflags	@"SHF_NOTE_NV_CUINFO"
        /*0018*/ 	.short	0x0002
        /*001a*/ 	.short	0x0064
        /*001c*/ 	.short	0x0082
	.zero		2


//--------------------- .nv.info                  --------------------------
	.section	.nv.info,"",@"SHT_CUDA_INFO"
	.align	4


	//----- nvinfo : EIATTR_REGCOUNT
	.align		4
        /*0000*/ 	.byte	0x04, 0x2f
        /*0002*/ 	.short	(.L_1 - .L_0)
	.align		4
.L_0:
        /*0004*/ 	.word	index@(_Z17bitonic_sort_stepPiiii)
        /*0008*/ 	.word	0x0000000c


	//----- nvinfo : EIATTR_FRAME_SIZE
	.align		4
.L_1:
        /*000c*/ 	.byte	0x04, 0x11
        /*000e*/ 	.short	(.L_3 - .L_2)
	.align		4
.L_2:
        /*0010*/ 	.word	index@(_Z17bitonic_sort_stepPiiii)
        /*0014*/ 	.word	0x00000000


	//----- nvinfo : EIATTR_MIN_STACK_SIZE
	.align		4
.L_3:
        /*0018*/ 	.byte	0x04, 0x12
        /*001a*/ 	.short	(.L_5 - .L_4)
	.align		4
.L_4:
        /*001c*/ 	.word	index@(_Z17bitonic_sort_stepPiiii)
        /*0020*/ 	.word	0x00000000
.L_5:


//--------------------- .nv.compat                --------------------------
	.section	.nv.compat,"",@"SHT_CUDA_COMPAT_INFO"
	.align	4
        /*0000*/ 	.byte	0x02, 0x09, 0x00, 0x00, 0x02, 0x02, 0x01, 0x00, 0x02, 0x05, 0x05, 0x00, 0x03, 0x07, 0x01, 0x01
        /*0010*/ 	.byte	0x02, 0x03, 0x00, 0x00, 0x02, 0x06, 0x01, 0x00, 0x04, 0x0b, 0x08, 0x00, 0x09, 0x00, 0x00, 0x00
        /*0020*/ 	.byte	0x00, 0x00, 0x00, 0x00


//--------------------- .nv.info._Z17bitonic_sort_stepPiiii --------------------------
	.section	.nv.info._Z17bitonic_sort_stepPiiii,"",@"SHT_CUDA_INFO"
	.sectionflags	@""
	.align	4


	//----- nvinfo : EIATTR_CUDA_API_VERSION
	.align		4
        /*0000*/ 	.byte	0x04, 0x37
        /*0002*/ 	.short	(.L_7 - .L_6)
.L_6:
        /*0004*/ 	.word	0x00000082


	//----- nvinfo : EIATTR_KPARAM_INFO
	.align		4
.L_7:
        /*0008*/ 	.byte	0x04, 0x17
        /*000a*/ 	.short	(.L_9 - .L_8)
.L_8:
        /*000c*/ 	.word	0x00000000
        /*0010*/ 	.short	0x0003
        /*0012*/ 	.short	0x0010
        /*0014*/ 	.byte	0x00, 0xf0, 0x11, 0x00


	//----- nvinfo : EIATTR_KPARAM_INFO
	.align		4
.L_9:
        /*0018*/ 	.byte	0x04, 0x17
        /*001a*/ 	.short	(.L_11 - .L_10)
.L_10:
        /*001c*/ 	.word	0x00000000
        /*0020*/ 	.short	0x0002
        /*0022*/ 	.short	0x000c
        /*0024*/ 	.byte	0x00, 0xf0, 0x11, 0x00


	//----- nvinfo : EIATTR_KPARAM_INFO
	.align		4
.L_11:
        /*0028*/ 	.byte	0x04, 0x17
        /*002a*/ 	.short	(.L_13 - .L_12)
.L_12:
        /*002c*/ 	.word	0x00000000
        /*0030*/ 	.short	0x0001
        /*0032*/ 	.short	0x0008
        /*0034*/ 	.byte	0x00, 0xf0, 0x11, 0x00


	//----- nvinfo : EIATTR_KPARAM_INFO
	.align		4
.L_13:
        /*0038*/ 	.byte	0x04, 0x17
        /*003a*/ 	.short	(.L_15 - .L_14)
.L_14:
        /*003c*/ 	.word	0x00000000
        /*0040*/ 	.short	0x0000
        /*0042*/ 	.short	0x0000
        /*0044*/ 	.byte	0x00, 0xf5, 0x21, 0x00


	//----- nvinfo : EIATTR_SPARSE_MMA_MASK
	.align		4
.L_15:
        /*0048*/ 	.byte	0x03, 0x50
        /*004a*/ 	.short	0x0000


	//----- nvinfo : EIATTR_MAXREG_COUNT
	.align		4
        /*004c*/ 	.byte	0x03, 0x1b
        /*004e*/ 	.short	0x00ff


	//----- nvinfo : EIATTR_MERCURY_ISA_VERSION
	.align		4
        /*0050*/ 	.byte	0x03, 0x5f
        /*0052*/ 	.short	0x0101


	//----- nvinfo : EIATTR_VRC_CTA_INIT_COUNT
	.align		4
        /*0054*/ 	.byte	0x02, 0x4a
	.zero		1
	.zero		1


	//----- nvinfo : EIATTR_EXIT_INSTR_OFFSETS
	.align		4
        /*0058*/ 	.byte	0x04, 0x1c
        /*005a*/ 	.short	(.L_17 - .L_16)


	//   ....[0]....
.L_16:
        /*005c*/ 	.word	0x00000070


	//   ....[1]....
        /*0060*/ 	.word	0x000000b0


	//   ....[2]....
        /*0064*/ 	.word	0x00000160


	//   ....[3]....
        /*0068*/ 	.word	0x00000190


	//   ....[4]....
        /*006c*/ 	.word	0x00000200


	//   ....[5]....
        /*0070*/ 	.word	0x00000230


	//----- nvinfo : EIATTR_CRS_STACK_SIZE
	.align		4
.L_17:
        /*0074*/ 	.byte	0x04, 0x1e
        /*0076*/ 	.short	(.L_19 - .L_18)
.L_18:
        /*0078*/ 	.word	0x00000000


	//----- nvinfo : EIATTR_CBANK_PARAM_SIZE
	.align		4
.L_19:
        /*007c*/ 	.byte	0x03, 0x19
        /*007e*/ 	.short	0x0014


	//----- nvinfo : EIATTR_PARAM_CBANK
	.align		4
        /*0080*/ 	.byte	0x04, 0x0a
        /*0082*/ 	.short	(.L_21 - .L_20)
	.align		4
.L_20:
        /*0084*/ 	.word	index@(.nv.constant0._Z17bitonic_sort_stepPiiii)
        /*0088*/ 	.short	0x0380
        /*008a*/ 	.short	0x0014


	//----- nvinfo : EIATTR_SW_WAR
	.align		4
.L_21:
        /*008c*/ 	.byte	0x04, 0x36
        /*008e*/ 	.short	(.L_23 - .L_22)
.L_22:
        /*0090*/ 	.word	0x00000008
.L_23:


//--------------------- .nv.callgraph             --------------------------
	.section	.nv.callgraph,"",@"SHT_CUDA_CALLGRAPH"
	.align	4
	.sectionentsize	8
	.align		4
        /*0000*/ 	.word	0x00000000
	.align		4
        /*0004*/ 	.word	0xffffffff
	.align		4
        /*0008*/ 	.word	0x00000000
	.align		4
        /*000c*/ 	.word	0xfffffffe
	.align		4
        /*0010*/ 	.word	0x00000000
	.align		4
        /*0014*/ 	.word	0xfffffffd
	.align		4
        /*0018*/ 	.word	0x00000000
	.align		4
        /*001c*/ 	.word	0xfffffffc


//--------------------- .text._Z17bitonic_sort_stepPiiii --------------------------
	.section	.text._Z17bitonic_sort_stepPiiii,"ax",@progbits
	.align	128
        .global         _Z17bitonic_sort_stepPiiii
        .type           _Z17bitonic_sort_stepPiiii,@function
        .size           _Z17bitonic_sort_stepPiiii,(.L_x_2 - _Z17bitonic_sort_stepPiiii)
        .other          _Z17bitonic_sort_stepPiiii,@"STO_CUDA_ENTRY STV_DEFAULT"
_Z17bitonic_sort_stepPiiii:
.text._Z17bitonic_sort_stepPiiii:
[----:B------:R-:W-:Y:S01]  /*0000*/  LDC R1, c[0x0][0x37c] ;  /* 0x0000df00ff017b82 */ /* 0x000fe20000000800 */
[----:B------:R-:W0:Y:S07]  /*0010*/  S2R R0, SR_TID.X ;  /* 0x0000000000007919 */ /* 0x000e2e0000002100 */
[----:B------:R-:W0:Y:S01]  /*0020*/  S2UR UR4, SR_CTAID.X ;  /* 0x00000000000479c3 */ /* 0x000e220000002500 */
[----:B------:R-:W1:Y:S07]  /*0030*/  LDCU UR5, c[0x0][0x390] ;  /* 0x00007200ff0577ac */ /* 0x000e6e0008000800 */
[----:B------:R-:W0:Y:S02]  /*0040*/  LDC R7, c[0x0][0x360] ;  /* 0x0000d800ff077b82 */ /* 0x000e240000000800 */
[----:B0-----:R-:W-:-:S05]  /*0050*/  IMAD R7, R7, UR4, R0 ;  /* 0x0000000407077c24 */ /* 0x001fca000f8e0200 */
[----:B-1----:R-:W-:-:S13]  /*0060*/  ISETP.GE.U32.AND P0, PT, R7, UR5, PT ;  /* 0x0000000507007c0c */ /* 0x002fda000bf06070 */
[----:B------:R-:W-:Y:S05]  /*0070*/  @P0 EXIT ;  /* 0x000000000000094d */ /* 0x000fea0003800000 */
[----:B------:R-:W0:Y:S02]  /*0080*/  LDCU UR4, c[0x0][0x388] ;  /* 0x00007100ff0477ac */ /* 0x000e240008000800 */
[----:B0-----:R-:W-:-:S04]  /*0090*/  LOP3.LUT R9, R7, UR4, RZ, 0x3c, !PT ;  /* 0x0000000407097c12 */ /* 0x001fc8000f8e3cff */
[----:B------:R-:W-:-:S13]  /*00a0*/  ISETP.GT.U32.AND P0, PT, R9, R7, PT ;  /* 0x000000070900720c */ /* 0x000fda0003f04070 */
[----:B------:R-:W-:Y:S05]  /*00b0*/  @!P0 EXIT ;  /* 0x000000000000894d */ /* 0x000fea0003800000 */
[----:B------:R-:W0:Y:S02]  /*00c0*/  LDCU UR4, c[0x0][0x38c] ;  /* 0x00007180ff0477ac */ /* 0x000e240008000800 */
[----:B0-----:R-:W-:Y:S01]  /*00d0*/  LOP3.LUT P0, RZ, R7, UR4, RZ, 0xc0, !PT ;  /* 0x0000000407ff7c12 */ /* 0x001fe2000f80c0ff */
[----:B------:R-:W0:-:S12]  /*00e0*/  LDCU.64 UR4, c[0x0][0x358] ;  /* 0x00006b00ff0477ac */ /* 0x000e180008000a00 */
[----:B------:R-:W-:Y:S05]  /*00f0*/  @P0 BRA `(.L_x_0) ;  /* 0x0000000000280947 */ /* 0x000fea0003800000 */
[----:B------:R-:W1:Y:S02]  /*0100*/  LDC.64 R4, c[0x0][0x380] ;  /* 0x0000e000ff047b82 */ /* 0x000e640000000a00 */
[----:B-1----:R-:W-:-:S04]  /*0110*/  IMAD.WIDE.U32 R2, R7, 0x4, R4 ;  /* 0x0000000407027825 */ /* 0x002fc800078e0004 */
[----:B------:R-:W-:Y:S01]  /*0120*/  IMAD.WIDE.U32 R4, R9, 0x4, R4 ;  /* 0x0000000409047825 */ /* 0x000fe200078e0004 */
[----:B0-----:R-:W2:Y:S04]  /*0130*/  LDG.E R7, desc[UR4][R2.64] ;  /* 0x0000000402077981 */ /* 0x001ea8000c1e1900 */
[----:B------:R-:W2:Y:S02]  /*0140*/  LDG.E R0, desc[UR4][R4.64] ;  /* 0x0000000404007981 */ /* 0x000ea4000c1e1900 */
[----:B--2---:R-:W-:-:S13]  /*0150*/  ISETP.GT.AND P0, PT, R7, R0, PT ;  /* 0x000000000700720c */ /* 0x004fda0003f04270 */
[----:B------:R-:W-:Y:S05]  /*0160*/  @!P0 EXIT ;  /* 0x000000000000894d */ /* 0x000fea0003800000 */
[----:B------:R-:W-:Y:S04]  /*0170*/  STG.E desc[UR4][R2.64], R0 ;  /* 0x0000000002007986 */ /* 0x000fe8000c101904 */
[----:B------:R-:W-:Y:S01]  /*0180*/  STG.E desc[UR4][R4.64], R7 ;  /* 0x0000000704007986 */ /* 0x000fe2000c101904 */
[----:B------:R-:W-:Y:S05]  /*0190*/  EXIT ;  /* 0x000000000000794d */ /* 0x000fea0003800000 */
.L_x_0:
[----:B------:R-:W1:Y:S02]  /*01a0*/  LDC.64 R2, c[0x0][0x380] ;  /* 0x0000e000ff027b82 */ /* 0x000e640000000a00 */
[----:B-1----:R-:W-:-:S04]  /*01b0*/  IMAD.WIDE.U32 R4, R7, 0x4, R2 ;  /* 0x0000000407047825 */ /* 0x002fc800078e0002 */
[----:B------:R-:W-:Y:S01]  /*01c0*/  IMAD.WIDE.U32 R2, R9, 0x4, R2 ;  /* 0x0000000409027825 */ /* 0x000fe200078e0002 */
[----:B0-----:R-:W2:Y:S04]  /*01d0*/  LDG.E R7, desc[UR4][R4.64] ;  /* 0x0000000404077981 */ /* 0x001ea8000c1e1900 */
[----:B------:R-:W2:Y:S02]  /*01e0*/  LDG.E R0, desc[UR4][R2.64] ;  /* 0x0000000402007981 */ /* 0x000ea4000c1e1900 */
[----:B--2---:R-:W-:-:S13]  /*01f0*/  ISETP.GE.AND P0, PT, R7, R0, PT ;  /* 0x000000000700720c */ /* 0x004fda0003f06270 */
[----:B------:R-:W-:Y:S05]  /*0200*/  @P0 EXIT ;  /* 0x000000000000094d */ /* 0x000fea0003800000 */
[----:B------:R-:W-:Y:S04]  /*0210*/  STG.E desc[UR4][R4.64], R0 ;  /* 0x0000000004007986 */ /* 0x000fe8000c101904 */
[----:B------:R-:W-:Y:S01]  /*0220*/  STG.E desc[UR4][R2.64], R7 ;  /* 0x0000000702007986 */ /* 0x000fe2000c101904 */
[----:B------:R-:W-:Y:S05]  /*0230*/  EXIT ;  /* 0x000000000000794d */ /* 0x000fea0003800000 */
.L_x_1:
[----:B------:R-:W-:-:S00]  /*0240*/  BRA `(.L_x_1) ;  /* 0xfffffffc00fc7947 */ /* 0x000fc0000383ffff */
[----:B------:R-:W-:-:S00]  /*0250*/  NOP ;  /* 0x0000000000007918 */ /* 0x000fc00000000000 */
        /* <DEDUP_REMOVED lines=10> */
.L_x_2:


//--------------------- .nv.shared.reserved.0     --------------------------
	.section	.nv.shared.reserved.0,"aw",@nobits
	.weak		__nv_reservedSMEM_offset_0_alias
	.size		__nv_reservedSMEM_offset_0_alias, 0, 64
	.other		__nv_reservedSMEM_offset_0_alias,@"STO_CUDA_RESERVED_SHARED STV_DEFAULT"
__nv_reservedSMEM_offset_0_alias:
	.zero		0
	.zero		64


//--------------------- .nv.constant0._Z17bitonic_sort_stepPiiii --------------------------
	.section	.nv.constant0._Z17bitonic_sort_stepPiiii,"a",@progbits
	.sectionflags	@""
	.align	4
.nv.constant0._Z17bitonic_sort_stepPiiii:
	.zero		916


//--------------------- SYMBOLS --------------------------

	.type		.nv.reservedSmem.offset0,@object
	.size		.nv.reservedSmem.offset0,0x4
